//
// Generated by NVIDIA NVVM Compiler
//
// Compiler Build ID: CL-36424714
// Cuda compilation tools, release 13.0, V13.0.88
// Based on NVVM 20.0.0
//

.version 9.0
.target sm_100
.address_size 64

	// .globl	_Z4convPKfS0_Pfii

.visible .entry _Z4convPKfS0_Pfii(
	.param .u64 .ptr .align 1 _Z4convPKfS0_Pfii_param_0,
	.param .u64 .ptr .align 1 _Z4convPKfS0_Pfii_param_1,
	.param .u64 .ptr .align 1 _Z4convPKfS0_Pfii_param_2,
	.param .u32 _Z4convPKfS0_Pfii_param_3,
	.param .u32 _Z4convPKfS0_Pfii_param_4
)
{
	.reg .pred 	%p<11>;
	.reg .b32 	%r<56>;
	.reg .b32 	%f<71>;
	.reg .b64 	%rd<54>;

	ld.param.u64 	%rd7, [_Z4convPKfS0_Pfii_param_0];
	ld.param.u64 	%rd8, [_Z4convPKfS0_Pfii_param_1];
	ld.param.u32 	%r25, [_Z4convPKfS0_Pfii_param_3];
	ld.param.u32 	%r26, [_Z4convPKfS0_Pfii_param_4];
	cvta.to.global.u64 	%rd1, %rd8;
	cvta.to.global.u64 	%rd2, %rd7;
	mov.u32 	%r27, %ctaid.x;
	mov.u32 	%r28, %ntid.x;
	mov.u32 	%r29, %tid.x;
	mad.lo.s32 	%r1, %r27, %r28, %r29;
	mov.u32 	%r30, %ctaid.y;
	mov.u32 	%r31, %ntid.y;
	mov.u32 	%r32, %tid.y;
	mad.lo.s32 	%r33, %r30, %r31, %r32;
	sub.s32 	%r34, %r25, %r26;
	max.s32 	%r35, %r1, %r33;
	setp.gt.s32 	%p1, %r35, %r34;
	@%p1 bra 	$L__BB0_16;
	setp.lt.s32 	%p2, %r26, 1;
	mov.f32 	%f69, 0f00000000;
	@%p2 bra 	$L__BB0_15;
	and.b32  	%r4, %r26, 7;
	and.b32  	%r5, %r26, 3;
	and.b32  	%r6, %r26, 2147483640;
	and.b32  	%r7, %r26, 1;
	neg.s32 	%r8, %r6;
	mad.lo.s32 	%r9, %r25, %r33, %r1;
	shl.b32 	%r10, %r25, 3;
	mov.f32 	%f69, 0f00000000;
	mov.b32 	%r50, 0;
	mul.wide.s32 	%rd38, %r25, 4;
$L__BB0_3:
	setp.lt.u32 	%p3, %r26, 8;
	add.s32 	%r12, %r50, %r1;
	mul.lo.s32 	%r13, %r50, %r26;
	mov.b32 	%r54, 0;
	@%p3 bra 	$L__BB0_6;
	add.s32 	%r51, %r9, %r50;
	mul.wide.u32 	%rd9, %r13, 4;
	add.s64 	%rd10, %rd1, %rd9;
	add.s64 	%rd53, %rd10, 16;
	mov.u32 	%r52, %r8;
$L__BB0_5:
	.pragma "nounroll";
	mul.wide.s32 	%rd11, %r51, 4;
	add.s64 	%rd12, %rd2, %rd11;
	ld.global.f32 	%f18, [%rd12];
	ld.global.f32 	%f19, [%rd53+-16];
	fma.rn.f32 	%f20, %f18, %f19, %f69;
	mul.wide.s32 	%rd13, %r25, 4;
	add.s64 	%rd14, %rd12, %rd13;
	ld.global.f32 	%f21, [%rd14];
	ld.global.f32 	%f22, [%rd53+-12];
	fma.rn.f32 	%f23, %f21, %f22, %f20;
	add.s64 	%rd15, %rd14, %rd13;
	ld.global.f32 	%f24, [%rd15];
	ld.global.f32 	%f25, [%rd53+-8];
	fma.rn.f32 	%f26, %f24, %f25, %f23;
	add.s64 	%rd16, %rd15, %rd13;
	ld.global.f32 	%f27, [%rd16];
	ld.global.f32 	%f28, [%rd53+-4];
	fma.rn.f32 	%f29, %f27, %f28, %f26;
	add.s64 	%rd17, %rd16, %rd13;
	ld.global.f32 	%f30, [%rd17];
	ld.global.f32 	%f31, [%rd53];
	fma.rn.f32 	%f32, %f30, %f31, %f29;
	add.s64 	%rd18, %rd17, %rd13;
	ld.global.f32 	%f33, [%rd18];
	ld.global.f32 	%f34, [%rd53+4];
	fma.rn.f32 	%f35, %f33, %f34, %f32;
	add.s64 	%rd19, %rd18, %rd13;
	ld.global.f32 	%f36, [%rd19];
	ld.global.f32 	%f37, [%rd53+8];
	fma.rn.f32 	%f38, %f36, %f37, %f35;
	add.s64 	%rd20, %rd19, %rd13;
	ld.global.f32 	%f39, [%rd20];
	ld.global.f32 	%f40, [%rd53+12];
	fma.rn.f32 	%f69, %f39, %f40, %f38;
	add.s32 	%r52, %r52, 8;
	add.s32 	%r51, %r51, %r10;
	add.s64 	%rd53, %rd53, 32;
	setp.ne.s32 	%p4, %r52, 0;
	mov.u32 	%r54, %r6;
	@%p4 bra 	$L__BB0_5;
$L__BB0_6:
	setp.eq.s32 	%p5, %r4, 0;
	@%p5 bra 	$L__BB0_14;
	add.s32 	%r38, %r4, -1;
	setp.lt.u32 	%p6, %r38, 3;
	@%p6 bra 	$L__BB0_9;
	add.s32 	%r39, %r54, %r33;
	mad.lo.s32 	%r40, %r39, %r25, %r12;
	mul.wide.s32 	%rd21, %r40, 4;
	add.s64 	%rd22, %rd2, %rd21;
	ld.global.f32 	%f42, [%rd22];
	add.s32 	%r41, %r54, %r13;
	mul.wide.u32 	%rd23, %r41, 4;
	add.s64 	%rd24, %rd1, %rd23;
	ld.global.f32 	%f43, [%rd24];
	fma.rn.f32 	%f44, %f42, %f43, %f69;
	add.s64 	%rd26, %rd22, %rd38;
	ld.global.f32 	%f45, [%rd26];
	cvt.u64.u32 	%rd27, %r13;
	cvt.u64.u32 	%rd28, %r54;
	add.s64 	%rd29, %rd28, %rd27;
	shl.b64 	%rd30, %rd29, 2;
	add.s64 	%rd31, %rd1, %rd30;
	ld.global.f32 	%f46, [%rd31+4];
	fma.rn.f32 	%f47, %f45, %f46, %f44;
	add.s64 	%rd32, %rd26, %rd38;
	ld.global.f32 	%f48, [%rd32];
	ld.global.f32 	%f49, [%rd31+8];
	fma.rn.f32 	%f50, %f48, %f49, %f47;
	add.s64 	%rd33, %rd32, %rd38;
	ld.global.f32 	%f51, [%rd33];
	ld.global.f32 	%f52, [%rd31+12];
	fma.rn.f32 	%f69, %f51, %f52, %f50;
	add.s32 	%r54, %r54, 4;
$L__BB0_9:
	setp.eq.s32 	%p7, %r5, 0;
	@%p7 bra 	$L__BB0_14;
	setp.eq.s32 	%p8, %r5, 1;
	@%p8 bra 	$L__BB0_12;
	add.s32 	%r42, %r54, %r33;
	mad.lo.s32 	%r43, %r42, %r25, %r12;
	mul.wide.s32 	%rd34, %r43, 4;
	add.s64 	%rd35, %rd2, %rd34;
	ld.global.f32 	%f54, [%rd35];
	add.s32 	%r44, %r54, %r13;
	mul.wide.u32 	%rd36, %r44, 4;
	add.s64 	%rd37, %rd1, %rd36;
	ld.global.f32 	%f55, [%rd37];
	fma.rn.f32 	%f56, %f54, %f55, %f69;
	add.s64 	%rd39, %rd35, %rd38;
	ld.global.f32 	%f57, [%rd39];
	cvt.u64.u32 	%rd40, %r13;
	cvt.u64.u32 	%rd41, %r54;
	add.s64 	%rd42, %rd41, %rd40;
	shl.b64 	%rd43, %rd42, 2;
	add.s64 	%rd44, %rd1, %rd43;
	ld.global.f32 	%f58, [%rd44+4];
	fma.rn.f32 	%f69, %f57, %f58, %f56;
	add.s32 	%r54, %r54, 2;
$L__BB0_12:
	setp.eq.s32 	%p9, %r7, 0;
	@%p9 bra 	$L__BB0_14;
	add.s32 	%r45, %r54, %r33;
	mad.lo.s32 	%r46, %r45, %r25, %r12;
	mul.wide.s32 	%rd45, %r46, 4;
	add.s64 	%rd46, %rd2, %rd45;
	ld.global.f32 	%f59, [%rd46];
	add.s32 	%r47, %r54, %r13;
	mul.wide.u32 	%rd47, %r47, 4;
	add.s64 	%rd48, %rd1, %rd47;
	ld.global.f32 	%f60, [%rd48];
	fma.rn.f32 	%f69, %f59, %f60, %f69;
$L__BB0_14:
	add.s32 	%r50, %r50, 1;
	setp.ne.s32 	%p10, %r50, %r26;
	@%p10 bra 	$L__BB0_3;
$L__BB0_15:
	ld.param.u64 	%rd52, [_Z4convPKfS0_Pfii_param_2];
	mad.lo.s32 	%r48, %r33, %r34, %r33;
	add.s32 	%r49, %r48, %r1;
	cvta.to.global.u64 	%rd49, %rd52;
	mul.wide.s32 	%rd50, %r49, 4;
	add.s64 	%rd51, %rd49, %rd50;
	st.global.f32 	[%rd51], %f69;
$L__BB0_16:
	ret;

}
	// .globl	_Z4reluPfS_i
.visible .entry _Z4reluPfS_i(
	.param .u64 .ptr .align 1 _Z4reluPfS_i_param_0,
	.param .u64 .ptr .align 1 _Z4reluPfS_i_param_1,
	.param .u32 _Z4reluPfS_i_param_2
)
{
	.reg .pred 	%p<2>;
	.reg .b32 	%r<6>;
	.reg .b32 	%f<3>;
	.reg .b64 	%rd<8>;

	ld.param.u64 	%rd1, [_Z4reluPfS_i_param_0];
	ld.param.u64 	%rd2, [_Z4reluPfS_i_param_1];
	ld.param.u32 	%r2, [_Z4reluPfS_i_param_2];
	mov.u32 	%r3, %ctaid.x;
	mov.u32 	%r4, %ntid.x;
	mov.u32 	%r5, %tid.x;
	mad.lo.s32 	%r1, %r3, %r4, %r5;
	setp.ge.s32 	%p1, %r1, %r2;
	@%p1 bra 	$L__BB1_2;
	cvta.to.global.u64 	%rd3, %rd1;
	cvta.to.global.u64 	%rd4, %rd2;
	mul.wide.s32 	%rd5, %r1, 4;
	add.s64 	%rd6, %rd3, %rd5;
	ld.global.f32 	%f1, [%rd6];
	max.f32 	%f2, %f1, 0f00000000;
	add.s64 	%rd7, %rd4, %rd5;
	st.global.f32 	[%rd7], %f2;
$L__BB1_2:
	ret;

}
	// .globl	_Z4tanhPfi
.visible .entry _Z4tanhPfi(
	.param .u64 .ptr .align 1 _Z4tanhPfi_param_0,
	.param .u32 _Z4tanhPfi_param_1
)
{
	.reg .pred 	%p<4>;
	.reg .b32 	%r<6>;
	.reg .b32 	%f<17>;
	.reg .b64 	%rd<5>;

	ld.param.u64 	%rd1, [_Z4tanhPfi_param_0];
	ld.param.u32 	%r2, [_Z4tanhPfi_param_1];
	mov.u32 	%r3, %ctaid.x;
	mov.u32 	%r4, %ntid.x;
	mov.u32 	%r5, %tid.x;
	mad.lo.s32 	%r1, %r3, %r4, %r5;
	setp.ge.s32 	%p1, %r1, %r2;
	@%p1 bra 	$L__BB2_2;
	cvta.to.global.u64 	%rd2, %rd1;
	mul.wide.s32 	%rd3, %r1, 4;
	add.s64 	%rd4, %rd2, %rd3;
	ld.global.f32 	%f1, [%rd4];
	abs.f32 	%f2, %f1;
	mul.f32 	%f3, %f2, 0f4038AA3B;
	ex2.approx.ftz.f32 	%f4, %f3;
	add.f32 	%f5, %f4, 0f3F800000;
	rcp.approx.ftz.f32 	%f6, %f5;
	fma.rn.f32 	%f7, %f6, 0fC0000000, 0f3F800000;
	setp.ge.f32 	%p2, %f2, 0f41102CB4;
	selp.f32 	%f8, 0f3F800000, %f7, %p2;
	copysign.f32 	%f9, %f1, %f8;
	mul.f32 	%f10, %f1, %f1;
	fma.rn.f32 	%f11, %f10, 0f3C80F082, 0fBD563CAE;
	fma.rn.f32 	%f12, %f11, %f10, 0f3E085941;
	fma.rn.f32 	%f13, %f12, %f10, 0fBEAAA9ED;
	fma.rn.f32 	%f14, %f13, %f10, 0f00000000;
	fma.rn.f32 	%f15, %f14, %f1, %f1;
	setp.ge.f32 	%p3, %f2, 0f3F19999A;
	selp.f32 	%f16, %f9, %f15, %p3;
	st.global.f32 	[%rd4], %f16;
$L__BB2_2:
	ret;

}


// ===== COMPILED SASS (sm_100) =====

	.target	sm_100

	.elftype	@"ET_EXEC"


//--------------------- .note.nv.tkinfo           --------------------------
	.section	.note.nv.tkinfo,"",@"SHT_NOTE"
	.sectionflags	@"SHF_NOTE_NV_TKINFO"
	.tkinfo
        /*0018*/ 	.word	0x00000002
        /*0030*/ 	.string	""
        /*0030*/ 	.string	"ptxas"
        /*0030*/ 	.string	"Cuda compilation tools, release 13.0, V13.0.88"
        /*0030*/ 	.string	"Build cuda_13.0.r13.0/compiler.36424714_0"
        /*0030*/ 	.string	"-arch sm_100 -m 64 "



//--------------------- .note.nv.cuinfo           --------------------------
	.section	.note.nv.cuinfo,"",@"SHT_NOTE"
	.sectionflags	@"SHF_NOTE_NV_CUINFO"
        /*0018*/ 	.short	0x0002
        /*001a*/ 	.short	0x0064
        /*001c*/ 	.short	0x0082
	.zero		2


//--------------------- .nv.info                  --------------------------
	.section	.nv.info,"",@"SHT_CUDA_INFO"
	.align	4


	//----- nvinfo : EIATTR_REGCOUNT
	.align		4
        /*0000*/ 	.byte	0x04, 0x2f
        /*0002*/ 	.short	(.L_1 - .L_0)
	.align		4
.L_0:
        /*0004*/ 	.word	index@(_Z4convPKfS0_Pfii)
        /*0008*/ 	.word	0x00000020


	//----- nvinfo : EIATTR_FRAME_SIZE
	.align		4
.L_1:
        /*000c*/ 	.byte	0x04, 0x11
        /*000e*/ 	.short	(.L_3 - .L_2)
	.align		4
.L_2:
        /*0010*/ 	.word	index@(_Z4convPKfS0_Pfii)
        /*0014*/ 	.word	0x00000000


	//----- nvinfo : EIATTR_REGCOUNT
	.align		4
.L_3:
        /*0018*/ 	.byte	0x04, 0x2f
        /*001a*/ 	.short	(.L_5 - .L_4)
	.align		4
.L_4:
        /*001c*/ 	.word	index@(_Z4reluPfS_i)
        /*0020*/ 	.word	0x0000000a


	//----- nvinfo : EIATTR_FRAME_SIZE
	.align		4
.L_5:
        /*0024*/ 	.byte	0x04, 0x11
        /*0026*/ 	.short	(.L_7 - .L_6)
	.align		4
.L_6:
        /*0028*/ 	.word	index@(_Z4reluPfS_i)
        /*002c*/ 	.word	0x00000000


	//----- nvinfo : EIATTR_REGCOUNT
	.align		4
.L_7:
        /*0030*/ 	.byte	0x04, 0x2f
        /*0032*/ 	.short	(.L_9 - .L_8)
	.align		4
.L_8:
        /*0034*/ 	.word	index@(_Z4tanhPfi)
        /*0038*/ 	.word	0x0000000c


	//----- nvinfo : EIATTR_FRAME_SIZE
	.align		4
.L_9:
        /*003c*/ 	.byte	0x04, 0x11
        /*003e*/ 	.short	(.L_11 - .L_10)
	.align		4
.L_10:
        /*0040*/ 	.word	index@(_Z4tanhPfi)
        /*0044*/ 	.word	0x00000000


	//----- nvinfo : EIATTR_MIN_STACK_SIZE
	.align		4
.L_11:
        /*0048*/ 	.byte	0x04, 0x12
        /*004a*/ 	.short	(.L_13 - .L_12)
	.align		4
.L_12:
        /*004c*/ 	.word	index@(_Z4tanhPfi)
        /*0050*/ 	.word	0x00000000


	//----- nvinfo : EIATTR_MIN_STACK_SIZE
	.align		4
.L_13:
        /*0054*/ 	.byte	0x04, 0x12
        /*0056*/ 	.short	(.L_15 - .L_14)
	.align		4
.L_14:
        /*0058*/ 	.word	index@(_Z4reluPfS_i)
        /*005c*/ 	.word	0x00000000


	//----- nvinfo : EIATTR_MIN_STACK_SIZE
	.align		4
.L_15:
        /*0060*/ 	.byte	0x04, 0x12
        /*0062*/ 	.short	(.L_17 - .L_16)
	.align		4
.L_16:
        /*0064*/ 	.word	index@(_Z4convPKfS0_Pfii)
        /*0068*/ 	.word	0x00000000
.L_17:


//--------------------- .nv.compat                --------------------------
	.section	.nv.compat,"",@"SHT_CUDA_COMPAT_INFO"
	.align	4
        /*0000*/ 	.byte	0x02, 0x09, 0x00, 0x00, 0x02, 0x02, 0x01, 0x00, 0x02, 0x05, 0x05, 0x00, 0x03, 0x07, 0x01, 0x01
        /*0010*/ 	.byte	0x02, 0x03, 0x00, 0x00, 0x02, 0x06, 0x01, 0x00, 0x04, 0x0b, 0x08, 0x00, 0x01, 0x00, 0x00, 0x00
        /*0020*/ 	.byte	0x00, 0x00, 0x00, 0x00


//--------------------- .nv.info._Z4tanhPfi       --------------------------
	.section	.nv.info._Z4tanhPfi,"",@"SHT_CUDA_INFO"
	.sectionflags	@""
	.align	4


	//----- nvinfo : EIATTR_CUDA_API_VERSION
	.align		4
        /*0000*/ 	.byte	0x04, 0x37
        /*0002*/ 	.short	(.L_19 - .L_18)
.L_18:
        /*0004*/ 	.word	0x00000082


	//----- nvinfo : EIATTR_KPARAM_INFO
	.align		4
.L_19:
        /*0008*/ 	.byte	0x04, 0x17
        /*000a*/ 	.short	(.L_21 - .L_20)
.L_20:
        /*000c*/ 	.word	0x00000000
        /*0010*/ 	.short	0x0001
        /*0012*/ 	.short	0x0008
        /*0014*/ 	.byte	0x00, 0xf0, 0x11, 0x00


	//----- nvinfo : EIATTR_KPARAM_INFO
	.align		4
.L_21:
        /*0018*/ 	.byte	0x04, 0x17
        /*001a*/ 	.short	(.L_23 - .L_22)
.L_22:
        /*001c*/ 	.word	0x00000000
        /*0020*/ 	.short	0x0000
        /*0022*/ 	.short	0x0000
        /*0024*/ 	.byte	0x00, 0xf5, 0x21, 0x00


	//----- nvinfo : EIATTR_SPARSE_MMA_MASK
	.align		4
.L_23:
        /*0028*/ 	.byte	0x03, 0x50
        /*002a*/ 	.short	0x0000


	//----- nvinfo : EIATTR_MAXREG_COUNT
	.align		4
        /*002c*/ 	.byte	0x03, 0x1b
        /*002e*/ 	.short	0x00ff


	//----- nvinfo : EIATTR_MERCURY_ISA_VERSION
	.align		4
        /*0030*/ 	.byte	0x03, 0x5f
        /*0032*/ 	.short	0x0101


	//----- nvinfo : EIATTR_VRC_CTA_INIT_COUNT
	.align		4
        /*0034*/ 	.byte	0x02, 0x4a
	.zero		1
	.zero		1


	//----- nvinfo : EIATTR_EXIT_INSTR_OFFSETS
	.align		4
        /*0038*/ 	.byte	0x04, 0x1c
        /*003a*/ 	.short	(.L_25 - .L_24)


	//   ....[0]....
.L_24:
        /*003c*/ 	.word	0x00000070


	//   ....[1]....
        /*0040*/ 	.word	0x000001e0


	//----- nvinfo : EIATTR_CBANK_PARAM_SIZE
	.align		4
.L_25:
        /*0044*/ 	.byte	0x03, 0x19
        /*0046*/ 	.short	0x000c


	//----- nvinfo : EIATTR_PARAM_CBANK
	.align		4
        /*0048*/ 	.byte	0x04, 0x0a
        /*004a*/ 	.short	(.L_27 - .L_26)
	.align		4
.L_26:
        /*004c*/ 	.word	index@(.nv.constant0._Z4tanhPfi)
        /*0050*/ 	.short	0x0380
        /*0052*/ 	.short	0x000c


	//----- nvinfo : EIATTR_SW_WAR
	.align		4
.L_27:
        /*0054*/ 	.byte	0x04, 0x36
        /*0056*/ 	.short	(.L_29 - .L_28)
.L_28:
        /*0058*/ 	.word	0x00000008
.L_29:


//--------------------- .nv.info._Z4reluPfS_i     --------------------------
	.section	.nv.info._Z4reluPfS_i,"",@"SHT_CUDA_INFO"
	.sectionflags	@""
	.align	4


	//----- nvinfo : EIATTR_CUDA_API_VERSION
	.align		4
        /*0000*/ 	.byte	0x04, 0x37
        /*0002*/ 	.short	(.L_31 - .L_30)
.L_30:
        /*0004*/ 	.word	0x00000082


	//----- nvinfo : EIATTR_KPARAM_INFO
	.align		4
.L_31:
        /*0008*/ 	.byte	0x04, 0x17
        /*000a*/ 	.short	(.L_33 - .L_32)
.L_32:
        /*000c*/ 	.word	0x00000000
        /*0010*/ 	.short	0x0002
        /*0012*/ 	.short	0x0010
        /*0014*/ 	.byte	0x00, 0xf0, 0x11, 0x00


	//----- nvinfo : EIATTR_KPARAM_INFO
	.align		4
.L_33:
        /*0018*/ 	.byte	0x04, 0x17
        /*001a*/ 	.short	(.L_35 - .L_34)
.L_34:
        /*001c*/ 	.word	0x00000000
        /*0020*/ 	.short	0x0001
        /*0022*/ 	.short	0x0008
        /*0024*/ 	.byte	0x00, 0xf5, 0x21, 0x00


	//----- nvinfo : EIATTR_KPARAM_INFO
	.align		4
.L_35:
        /*0028*/ 	.byte	0x04, 0x17
        /*002a*/ 	.short	(.L_37 - .L_36)
.L_36:
        /*002c*/ 	.word	0x00000000
        /*0030*/ 	.short	0x0000
        /*0032*/ 	.short	0x0000
        /*0034*/ 	.byte	0x00, 0xf5, 0x21, 0x00


	//----- nvinfo : EIATTR_SPARSE_MMA_MASK
	.align		4
.L_37:
        /*0038*/ 	.byte	0x03, 0x50
        /*003a*/ 	.short	0x0000


	//----- nvinfo : EIATTR_MAXREG_COUNT
	.align		4
        /*003c*/ 	.byte	0x03, 0x1b
        /*003e*/ 	.short	0x00ff


	//----- nvinfo : EIATTR_MERCURY_ISA_VERSION
	.align		4
        /*0040*/ 	.byte	0x03, 0x5f
        /*0042*/ 	.short	0x0101


	//----- nvinfo : EIATTR_VRC_CTA_INIT_COUNT
	.align		4
        /*0044*/ 	.byte	0x02, 0x4a
	.zero		1
	.zero		1


	//----- nvinfo : EIATTR_EXIT_INSTR_OFFSETS
	.align		4
        /*0048*/ 	.byte	0x04, 0x1c
        /*004a*/ 	.short	(.L_39 - .L_38)


	//   ....[0]....
.L_38:
        /*004c*/ 	.word	0x00000070


	//   ....[1]....
        /*0050*/ 	.word	0x00000100


	//----- nvinfo : EIATTR_CBANK_PARAM_SIZE
	.align		4
.L_39:
        /*0054*/ 	.byte	0x03, 0x19
        /*0056*/ 	.short	0x0014


	//----- nvinfo : EIATTR_PARAM_CBANK
	.align		4
        /*0058*/ 	.byte	0x04, 0x0a
        /*005a*/ 	.short	(.L_41 - .L_40)
	.align		4
.L_40:
        /*005c*/ 	.word	index@(.nv.constant0._Z4reluPfS_i)
        /*0060*/ 	.short	0x0380
        /*0062*/ 	.short	0x0014


	//----- nvinfo : EIATTR_SW_WAR
	.align		4
.L_41:
        /*0064*/ 	.byte	0x04, 0x36
        /*0066*/ 	.short	(.L_43 - .L_42)
.L_42:
        /*0068*/ 	.word	0x00000008
.L_43:


//--------------------- .nv.info._Z4convPKfS0_Pfii --------------------------
	.section	.nv.info._Z4convPKfS0_Pfii,"",@"SHT_CUDA_INFO"
	.sectionflags	@""
	.align	4


	//----- nvinfo : EIATTR_CUDA_API_VERSION
	.align		4
        /*0000*/ 	.byte	0x04, 0x37
        /*0002*/ 	.short	(.L_45 - .L_44)
.L_44:
        /*0004*/ 	.word	0x00000082


	//----- nvinfo : EIATTR_KPARAM_INFO
	.align		4
.L_45:
        /*0008*/ 	.byte	0x04, 0x17
        /*000a*/ 	.short	(.L_47 - .L_46)
.L_46:
        /*000c*/ 	.word	0x00000000
        /*0010*/ 	.short	0x0004
        /*0012*/ 	.short	0x001c
        /*0014*/ 	.byte	0x00, 0xf0, 0x11, 0x00


	//----- nvinfo : EIATTR_KPARAM_INFO
	.align		4
.L_47:
        /*0018*/ 	.byte	0x04, 0x17
        /*001a*/ 	.short	(.L_49 - .L_48)
.L_48:
        /*001c*/ 	.word	0x00000000
        /*0020*/ 	.short	0x0003
        /*0022*/ 	.short	0x0018
        /*0024*/ 	.byte	0x00, 0xf0, 0x11, 0x00


	//----- nvinfo : EIATTR_KPARAM_INFO
	.align		4
.L_49:
        /*0028*/ 	.byte	0x04, 0x17
        /*002a*/ 	.short	(.L_51 - .L_50)
.L_50:
        /*002c*/ 	.word	0x00000000
        /*0030*/ 	.short	0x0002
        /*0032*/ 	.short	0x0010
        /*0034*/ 	.byte	0x00, 0xf5, 0x21, 0x00


	//----- nvinfo : EIATTR_KPARAM_INFO
	.align		4
.L_51:
        /*0038*/ 	.byte	0x04, 0x17
        /*003a*/ 	.short	(.L_53 - .L_52)
.L_52:
        /*003c*/ 	.word	0x00000000
        /*0040*/ 	.short	0x0001
        /*0042*/ 	.short	0x0008
        /*0044*/ 	.byte	0x00, 0xf5, 0x21, 0x00


	//----- nvinfo : EIATTR_KPARAM_INFO
	.align		4
.L_53:
        /*0048*/ 	.byte	0x04, 0x17
        /*004a*/ 	.short	(.L_55 - .L_54)
.L_54:
        /*004c*/ 	.word	0x00000000
        /*0050*/ 	.short	0x0000
        /*0052*/ 	.short	0x0000
        /*0054*/ 	.byte	0x00, 0xf5, 0x21, 0x00


	//----- nvinfo : EIATTR_SPARSE_MMA_MASK
	.align		4
.L_55:
        /*0058*/ 	.byte	0x03, 0x50
        /*005a*/ 	.short	0x0000


	//----- nvinfo : EIATTR_MAXREG_COUNT
	.align		4
        /*005c*/ 	.byte	0x03, 0x1b
        /*005e*/ 	.short	0x00ff


	//----- nvinfo : EIATTR_MERCURY_ISA_VERSION
	.align		4
        /*0060*/ 	.byte	0x03, 0x5f
        /*0062*/ 	.short	0x0101


	//----- nvinfo : EIATTR_VRC_CTA_INIT_COUNT
	.align		4
        /*0064*/ 	.byte	0x02, 0x4a
	.zero		1
	.zero		1


	//----- nvinfo : EIATTR_EXIT_INSTR_OFFSETS
	.align		4
        /*0068*/ 	.byte	0x04, 0x1c
        /*006a*/ 	.short	(.L_57 - .L_56)


	//   ....[0]....
.L_56:
        /*006c*/ 	.word	0x000000d0


	//   ....[1]....
        /*0070*/ 	.word	0x00000a10


	//----- nvinfo : EIATTR_CBANK_PARAM_SIZE
	.align		4
.L_57:
        /*0074*/ 	.byte	0x03, 0x19
        /*0076*/ 	.short	0x0020


	//----- nvinfo : EIATTR_PARAM_CBANK
	.align		4
        /*0078*/ 	.byte	0x04, 0x0a
        /*007a*/ 	.short	(.L_59 - .L_58)
	.align		4
.L_58:
        /*007c*/ 	.word	index@(.nv.constant0._Z4convPKfS0_Pfii)
        /*0080*/ 	.short	0x0380
        /*0082*/ 	.short	0x0020


	//----- nvinfo : EIATTR_SW_WAR
	.align		4
.L_59:
        /*0084*/ 	.byte	0x04, 0x36
        /*0086*/ 	.short	(.L_61 - .L_60)
.L_60:
        /*0088*/ 	.word	0x00000008
.L_61:


//--------------------- .nv.callgraph             --------------------------
	.section	.nv.callgraph,"",@"SHT_CUDA_CALLGRAPH"
	.align	4
	.sectionentsize	8
	.align		4
        /*0000*/ 	.word	0x00000000
	.align		4
        /*0004*/ 	.word	0xffffffff
	.align		4
        /*0008*/ 	.word	0x00000000
	.align		4
        /*000c*/ 	.word	0xfffffffe
	.align		4
        /*0010*/ 	.word	0x00000000
	.align		4
        /*0014*/ 	.word	0xfffffffd
	.align		4
        /*0018*/ 	.word	0x00000000
	.align		4
        /*001c*/ 	.word	0xfffffffc


//--------------------- .text._Z4tanhPfi          --------------------------
	.section	.text._Z4tanhPfi,"ax",@progbits
	.align	128
        .global         _Z4tanhPfi
        .type           _Z4tanhPfi,@function
        .size           _Z4tanhPfi,(.L_x_10 - _Z4tanhPfi)
        .other          _Z4tanhPfi,@"STO_CUDA_ENTRY STV_DEFAULT"
_Z4tanhPfi:
.text._Z4tanhPfi:
[----:B------:R-:W-:Y:S01]  /*0000*/  LDC R1, c[0x0][0x37c] ;  /* 0x0000df00ff017b82 */ /* 0x000fe20000000800 */
[----:B------:R-:W0:Y:S07]  /*0010*/  S2R R0, SR_TID.X ;  /* 0x0000000000007919 */ /* 0x000e2e0000002100 */
[----:B------:R-:W0:Y:S01]  /*0020*/  S2UR UR4, SR_CTAID.X ;  /* 0x00000000000479c3 */ /* 0x000e220000002500 */
[----:B------:R-:W1:Y:S07]  /*0030*/  LDCU UR5, c[0x0][0x388] ;  /* 0x00007100ff0577ac */ /* 0x000e6e0008000800 */
[----:B------:R-:W0:Y:S02]  /*0040*/  LDC R5, c[0x0][0x360] ;  /* 0x0000d800ff057b82 */ /* 0x000e240000000800 */
[----:B0-----:R-:W-:-:S05]  /*0050*/  IMAD R5, R5, UR4, R0 ;  /* 0x0000000405057c24 */ /* 0x001fca000f8e0200 */
[----:B-1----:R-:W-:-:S13]  /*0060*/  ISETP.GE.AND P0, PT, R5, UR5, PT ;  /* 0x0000000505007c0c */ /* 0x002fda000bf06270 */
[----:B------:R-:W-:Y:S05]  /*0070*/  @P0 EXIT ;  /* 0x000000000000094d */ /* 0x000fea0003800000 */
[----:B------:R-:W0:Y:S01]  /*0080*/  LDC.64 R2, c[0x0][0x380] ;  /* 0x0000e000ff027b82 */ /* 0x000e220000000a00 */
[----:B------:R-:W1:Y:S01]  /*0090*/  LDCU.64 UR4, c[0x0][0x358] ;  /* 0x00006b00ff0477ac */ /* 0x000e620008000a00 */
[----:B0-----:R-:W-:-:S05]  /*00a0*/  IMAD.WIDE R2, R5, 0x4, R2 ;  /* 0x0000000405027825 */ /* 0x001fca00078e0202 */
[----:B-1----:R-:W2:Y:S01]  /*00b0*/  LDG.E R4, desc[UR4][R2.64] ;  /* 0x0000000402047981 */ /* 0x002ea2000c1e1900 */
[----:B------:R-:W-:Y:S01]  /*00c0*/  HFMA2 R8, -RZ, RZ, 1.125, -9232 ;  /* 0x3c80f082ff087431 */ /* 0x000fe200000001ff */
[----:B------:R-:W-:Y:S01]  /*00d0*/  MOV R6, 0x3f800000 ;  /* 0x3f80000000067802 */ /* 0x000fe20000000f00 */
[C---:B--2---:R-:W-:Y:S01]  /*00e0*/  FMUL R0, |R4|.reuse, 2.8853900432586669922 ;  /* 0x4038aa3b04007820 */ /* 0x044fe20000400200 */
[C---:B------:R-:W-:Y:S01]  /*00f0*/  FMUL R9, R4.reuse, R4 ;  /* 0x0000000404097220 */ /* 0x040fe20000400000 */
[C---:B------:R-:W-:Y:S02]  /*0100*/  FSETP.GE.AND P1, PT, |R4|.reuse, 0.60000002384185791016, PT ;  /* 0x3f19999a0400780b */ /* 0x040fe40003f26200 */
[----:B------:R-:W-:Y:S01]  /*0110*/  FSETP.GE.AND P0, PT, |R4|, 9.010913848876953125, PT ;  /* 0x41102cb40400780b */ /* 0x000fe20003f06200 */
[C---:B------:R-:W-:Y:S01]  /*0120*/  FFMA R8, R9.reuse, R8, -0.052303962409496307373 ;  /* 0xbd563cae09087423 */ /* 0x040fe20000000008 */
[----:B------:R-:W0:Y:S03]  /*0130*/  MUFU.EX2 R0, R0 ;  /* 0x0000000000007308 */ /* 0x000e260000000800 */
[----:B------:R-:W-:Y:S01]  /*0140*/  FFMA R8, R9, R8, 0.1331529766321182251 ;  /* 0x3e08594109087423 */ /* 0x000fe20000000008 */
[----:B0-----:R-:W-:-:S03]  /*0150*/  FADD R5, R0, 1 ;  /* 0x3f80000000057421 */ /* 0x001fc60000000000 */
[----:B------:R-:W-:-:S04]  /*0160*/  FFMA R0, R9, R8, -0.33332768082618713379 ;  /* 0xbeaaa9ed09007423 */ /* 0x000fc80000000008 */
[----:B------:R-:W-:Y:S01]  /*0170*/  FFMA R9, R9, R0, RZ ;  /* 0x0000000009097223 */ /* 0x000fe200000000ff */
[----:B------:R-:W0:Y:S02]  /*0180*/  MUFU.RCP R5, R5 ;  /* 0x0000000500057308 */ /* 0x000e240000001000 */
[----:B0-----:R-:W-:-:S05]  /*0190*/  FFMA R6, R5, -2, R6 ;  /* 0xc000000005067823 */ /* 0x001fca0000000006 */
[----:B------:R-:W-:-:S04]  /*01a0*/  FSEL R7, R6, 1, !P0 ;  /* 0x3f80000006077808 */ /* 0x000fc80004000000 */
[--C-:B------:R-:W-:Y:S01]  /*01b0*/  LOP3.LUT R7, R7, 0x80000000, R4.reuse, 0xb8, !PT ;  /* 0x8000000007077812 */ /* 0x100fe200078eb804 */
[----:B------:R-:W-:-:S05]  /*01c0*/  @!P1 FFMA R7, R4, R9, R4 ;  /* 0x0000000904079223 */ /* 0x000fca0000000004 */
[----:B------:R-:W-:Y:S01]  /*01d0*/  STG.E desc[UR4][R2.64], R7 ;  /* 0x0000000702007986 */ /* 0x000fe2000c101904 */
[----:B------:R-:W-:Y:S05]  /*01e0*/  EXIT ;  /* 0x000000000000794d */ /* 0x000fea0003800000 */
.L_x_0:
[----:B------:R-:W-:-:S00]  /*01f0*/  BRA `(.L_x_0) ;  /* 0xfffffffc00fc7947 */ /* 0x000fc0000383ffff */
[----:B------:R-:W-:-:S00]  /*0200*/  NOP ;  /* 0x0000000000007918 */ /* 0x000fc00000000000 */
[----:B------:R-:W-:-:S00]  /*0210*/  NOP ;  /* 0x0000000000007918 */ /* 0x000fc00000000000 */
[----:B------:R-:W-:-:S00]  /*0220*/  NOP ;  /* 0x0000000000007918 */ /* 0x000fc00000000000 */
[----:B------:R-:W-:-:S00]  /*0230*/  NOP ;  /* 0x0000000000007918 */ /* 0x000fc00000000000 */
[----:B------:R-:W-:-:S00]  /*0240*/  NOP ;  /* 0x0000000000007918 */ /* 0x000fc00000000000 */
[----:B------:R-:W-:-:S00]  /*0250*/  NOP ;  /* 0x0000000000007918 */ /* 0x000fc00000000000 */
[----:B------:R-:W-:-:S00]  /*0260*/  NOP ;  /* 0x0000000000007918 */ /* 0x000fc00000000000 */
[----:B------:R-:W-:-:S00]  /*0270*/  NOP ;  /* 0x0000000000007918 */ /* 0x000fc00000000000 */
.L_x_10:


//--------------------- .text._Z4reluPfS_i        --------------------------
	.section	.text._Z4reluPfS_i,"ax",@progbits
	.align	128
        .global         _Z4reluPfS_i
        .type           _Z4reluPfS_i,@function
        .size           _Z4reluPfS_i,(.L_x_11 - _Z4reluPfS_i)
        .other          _Z4reluPfS_i,@"STO_CUDA_ENTRY STV_DEFAULT"
_Z4reluPfS_i:
.text._Z4reluPfS_i:
        /* <DEDUP_REMOVED lines=9> */
[----:B------:R-:W1:Y:S07]  /*0090*/  LDCU.64 UR4, c[0x0][0x358] ;  /* 0x00006b00ff0477ac */ /* 0x000e6e0008000a00 */
[----:B------:R-:W2:Y:S01]  /*00a0*/  LDC.64 R4, c[0x0][0x388] ;  /* 0x0000e200ff047b82 */ /* 0x000ea20000000a00 */
[----:B0-----:R-:W-:-:S06]  /*00b0*/  IMAD.WIDE R2, R7, 0x4, R2 ;  /* 0x0000000407027825 */ /* 0x001fcc00078e0202 */
[----:B-1----:R-:W3:Y:S01]  /*00c0*/  LDG.E R2, desc[UR4][R2.64] ;  /* 0x0000000402027981 */ /* 0x002ee2000c1e1900 */
[----:B--2---:R-:W-:Y:S01]  /*00d0*/  IMAD.WIDE R4, R7, 0x4, R4 ;  /* 0x0000000407047825 */ /* 0x004fe200078e0204 */
[----:B---3--:R-:W-:-:S05]  /*00e0*/  FMNMX R7, RZ, R2, !PT ;  /* 0x00000002ff077209 */ /* 0x008fca0007800000 */
[----:B------:R-:W-:Y:S01]  /*00f0*/  STG.E desc[UR4][R4.64], R7 ;  /* 0x0000000704007986 */ /* 0x000fe2000c101904 */
[----:B------:R-:W-:Y:S05]  /*0100*/  EXIT ;  /* 0x000000000000794d */ /* 0x000fea0003800000 */
.L_x_1:
        /* <DEDUP_REMOVED lines=15> */
.L_x_11:


//--------------------- .text._Z4convPKfS0_Pfii   --------------------------
	.section	.text._Z4convPKfS0_Pfii,"ax",@progbits
	.align	128
        .global         _Z4convPKfS0_Pfii
        .type           _Z4convPKfS0_Pfii,@function
        .size           _Z4convPKfS0_Pfii,(.L_x_12 - _Z4convPKfS0_Pfii)
        .other          _Z4convPKfS0_Pfii,@"STO_CUDA_ENTRY STV_DEFAULT"
_Z4convPKfS0_Pfii:
.text._Z4convPKfS0_Pfii:
[----:B------:R-:W-:Y:S01]  /*0000*/  LDC R1, c[0x0][0x37c] ;  /* 0x0000df00ff017b82 */ /* 0x000fe20000000800 */
[----:B------:R-:W0:Y:S07]  /*0010*/  S2R R3, SR_TID.X ;  /* 0x0000000000037919 */ /* 0x000e2e0000002100 */
[----:B------:R-:W0:Y:S01]  /*0020*/  LDC R0, c[0x0][0x360] ;  /* 0x0000d800ff007b82 */ /* 0x000e220000000800 */
[----:B------:R-:W1:Y:S01]  /*0030*/  LDCU.64 UR16, c[0x0][0x398] ;  /* 0x00007300ff1077ac */ /* 0x000e620008000a00 */
[----:B------:R-:W2:Y:S06]  /*0040*/  S2R R2, SR_TID.Y ;  /* 0x0000000000027919 */ /* 0x000eac0000002200 */
[----:B------:R-:W0:Y:S08]  /*0050*/  S2UR UR4, SR_CTAID.X ;  /* 0x00000000000479c3 */ /* 0x000e300000002500 */
[----:B------:R-:W2:Y:S01]  /*0060*/  S2UR UR5, SR_CTAID.Y ;  /* 0x00000000000579c3 */ /* 0x000ea20000002600 */
[----:B-1----:R-:W-:-:S07]  /*0070*/  UIADD3 UR9, UPT, UPT, UR16, -UR17, URZ ;  /* 0x8000001110097290 */ /* 0x002fce000fffe0ff */
[----:B------:R-:W2:Y:S01]  /*0080*/  LDC R15, c[0x0][0x364] ;  /* 0x0000d900ff0f7b82 */ /* 0x000ea20000000800 */
[----:B0-----:R-:W-:Y:S02]  /*0090*/  IMAD R0, R0, UR4, R3 ;  /* 0x0000000400007c24 */ /* 0x001fe4000f8e0203 */
[----:B--2---:R-:W-:-:S05]  /*00a0*/  IMAD R15, R15, UR5, R2 ;  /* 0x000000050f0f7c24 */ /* 0x004fca000f8e0202 */
[----:B------:R-:W-:-:S04]  /*00b0*/  VIMNMX R2, PT, PT, R0, R15, !PT ;  /* 0x0000000f00027248 */ /* 0x000fc80007fe0100 */
[----:B------:R-:W-:-:S13]  /*00c0*/  ISETP.GT.AND P0, PT, R2, UR9, PT ;  /* 0x0000000902007c0c */ /* 0x000fda000bf04270 */
[----:B------:R-:W-:Y:S05]  /*00d0*/  @P0 EXIT ;  /* 0x000000000000094d */ /* 0x000fea0003800000 */
[----:B------:R-:W-:Y:S01]  /*00e0*/  UISETP.GE.AND UP0, UPT, UR17, 0x1, UPT ;  /* 0x000000011100788c */ /* 0x000fe2000bf06270 */
[----:B------:R-:W-:Y:S01]  /*00f0*/  HFMA2 R20, -RZ, RZ, 0, 0 ;  /* 0x00000000ff147431 */ /* 0x000fe200000001ff */
[----:B------:R-:W0:Y:S07]  /*0100*/  LDCU.64 UR14, c[0x0][0x358] ;  /* 0x00006b00ff0e77ac */ /* 0x000e2e0008000a00 */
[----:B------:R-:W-:Y:S05]  /*0110*/  BRA.U !UP0, `(.L_x_2) ;  /* 0x0000000908287547 */ /* 0x000fea000b800000 */
[----:B------:R-:W-:Y:S01]  /*0120*/  ULOP3.LUT UR12, UR17, 0x7ffffff8, URZ, 0xc0, !UPT ;  /* 0x7ffffff8110c7892 */ /* 0x000fe2000f8ec0ff */
[----:B------:R-:W-:Y:S01]  /*0130*/  IMAD R26, R15, UR16, R0 ;  /* 0x000000100f1a7c24 */ /* 0x000fe2000f8e0200 */
[----:B------:R-:W-:Y:S01]  /*0140*/  MOV R20, RZ ;  /* 0x000000ff00147202 */ /* 0x000fe20000000f00 */
[----:B------:R-:W-:Y:S02]  /*0150*/  ULOP3.LUT UR10, UR17, 0x7, URZ, 0xc0, !UPT ;  /* 0x00000007110a7892 */ /* 0x000fe4000f8ec0ff */
[----:B------:R-:W-:Y:S02]  /*0160*/  ULOP3.LUT UR11, UR17, 0x3, URZ, 0xc0, !UPT ;  /* 0x00000003110b7892 */ /* 0x000fe4000f8ec0ff */
[----:B------:R-:W-:Y:S01]  /*0170*/  UIADD3 UR8, UPT, UPT, -UR12, URZ, URZ ;  /* 0x000000ff0c087290 */ /* 0x000fe2000fffe1ff */
[----:B------:R-:W-:-:S11]  /*0180*/  UMOV UR4, URZ ;  /* 0x000000ff00047c82 */ /* 0x000fd60008000000 */
.L_x_8:
[----:B------:R-:W1:Y:S01]  /*0190*/  LDCU UR18, c[0x0][0x39c] ;  /* 0x00007380ff1277ac */ /* 0x000e620008000800 */
[----:B------:R-:W-:Y:S02]  /*01a0*/  IADD3 R16, PT, PT, R0, UR4, RZ ;  /* 0x0000000400107c10 */ /* 0x000fe4000fffe0ff */
[----:B------:R-:W-:Y:S01]  /*01b0*/  MOV R2, RZ ;  /* 0x000000ff00027202 */ /* 0x000fe20000000f00 */
[----:B-1----:R-:W-:Y:S02]  /*01c0*/  UISETP.GE.U32.AND UP0, UPT, UR18, 0x8, UPT ;  /* 0x000000081200788c */ /* 0x002fe4000bf06070 */
[----:B------:R-:W-:-:S07]  /*01d0*/  UIMAD UR13, UR4, UR18, URZ ;  /* 0x00000012040d72a4 */ /* 0x000fce000f8e02ff */
[----:B------:R-:W-:Y:S05]  /*01e0*/  BRA.U !UP0, `(.L_x_3) ;  /* 0x0000000108c87547 */ /* 0x000fea000b800000 */
[----:B------:R-:W1:Y:S01]  /*01f0*/  LDCU.64 UR6, c[0x0][0x388] ;  /* 0x00007100ff0677ac */ /* 0x000e620008000a00 */
[----:B------:R-:W-:Y:S01]  /*0200*/  IADD3 R14, PT, PT, R26, UR4, RZ ;  /* 0x000000041a0e7c10 */ /* 0x000fe2000fffe0ff */
[----:B-1----:R-:W-:-:S04]  /*0210*/  UIMAD.WIDE.U32 UR6, UR13, 0x4, UR6 ;  /* 0x000000040d0678a5 */ /* 0x002fc8000f8e0006 */
[----:B------:R-:W-:-:S04]  /*0220*/  UIADD3 UR5, UP0, UPT, UR6, 0x10, URZ ;  /* 0x0000001006057890 */ /* 0x000fc8000ff1e0ff */
[----:B------:R-:W-:Y:S02]  /*0230*/  UIADD3.X UR6, UPT, UPT, URZ, UR7, URZ, UP0, !UPT ;  /* 0x00000007ff067290 */ /* 0x000fe400087fe4ff */
[----:B------:R-:W-:Y:S01]  /*0240*/  MOV R4, UR5 ;  /* 0x0000000500047c02 */ /* 0x000fe20008000f00 */
[----:B------:R-:W-:-:S03]  /*0250*/  UMOV UR5, UR8 ;  /* 0x0000000800057c82 */ /* 0x000fc60008000000 */
[----:B------:R-:W-:-:S07]  /*0260*/  MOV R3, UR6 ;  /* 0x0000000600037c02 */ /* 0x000fce0008000f00 */
.L_x_4:
[----:B------:R-:W1:Y:S01]  /*0270*/  LDC.64 R10, c[0x0][0x380] ;  /* 0x0000e000ff0a7b82 */ /* 0x000e620000000a00 */
[----:B------:R-:W-:-:S05]  /*0280*/  MOV R2, R4 ;  /* 0x0000000400027202 */ /* 0x000fca0000000f00 */
[----:B0-----:R-:W2:Y:S02]  /*0290*/  LDG.E R18, desc[UR14][R2.64+-0x10] ;  /* 0xfffff00e02127981 */ /* 0x001ea4000c1e1900 */
[----:B------:R-:W0:Y:S02]  /*02a0*/  LDC R19, c[0x0][0x398] ;  /* 0x0000e600ff137b82 */ /* 0x000e240000000800 */
[----:B------:R-:W3:Y:S04]  /*02b0*/  LDG.E R22, desc[UR14][R2.64+-0xc] ;  /* 0xfffff40e02167981 */ /* 0x000ee8000c1e1900 */
[----:B------:R-:W4:Y:S04]  /*02c0*/  LDG.E R24, desc[UR14][R2.64+-0x8] ;  /* 0xfffff80e02187981 */ /* 0x000f28000c1e1900 */
[----:B------:R-:W5:Y:S04]  /*02d0*/  LDG.E R25, desc[UR14][R2.64+-0x4] ;  /* 0xfffffc0e02197981 */ /* 0x000f68000c1e1900 */
[----:B------:R-:W5:Y:S01]  /*02e0*/  LDG.E R27, desc[UR14][R2.64] ;  /* 0x0000000e021b7981 */ /* 0x000f62000c1e1900 */
[----:B-1----:R-:W-:-:S05]  /*02f0*/  IMAD.WIDE R10, R14, 0x4, R10 ;  /* 0x000000040e0a7825 */ /* 0x002fca00078e020a */
[----:B------:R1:W2:Y:S01]  /*0300*/  LDG.E R17, desc[UR14][R10.64] ;  /* 0x0000000e0a117981 */ /* 0x0002a2000c1e1900 */
[----:B0-----:R-:W-:-:S05]  /*0310*/  IMAD.WIDE R28, R19, 0x4, R10 ;  /* 0x00000004131c7825 */ /* 0x001fca00078e020a */
[----:B------:R-:W3:Y:S01]  /*0320*/  LDG.E R21, desc[UR14][R28.64] ;  /* 0x0000000e1c157981 */ /* 0x000ee2000c1e1900 */
[----:B------:R-:W-:-:S05]  /*0330*/  IMAD.WIDE R12, R19, 0x4, R28 ;  /* 0x00000004130c7825 */ /* 0x000fca00078e021c */
[----:B------:R0:W4:Y:S01]  /*0340*/  LDG.E R23, desc[UR14][R12.64] ;  /* 0x0000000e0c177981 */ /* 0x000122000c1e1900 */
[----:B------:R-:W-:-:S03]  /*0350*/  IMAD.WIDE R6, R19, 0x4, R12 ;  /* 0x0000000413067825 */ /* 0x000fc600078e020c */
[----:B------:R-:W5:Y:S01]  /*0360*/  LDG.E R29, desc[UR14][R2.64+0x4] ;  /* 0x0000040e021d7981 */ /* 0x000f62000c1e1900 */
[----:B------:R-:W-:-:S03]  /*0370*/  IMAD.WIDE R4, R19, 0x4, R6 ;  /* 0x0000000413047825 */ /* 0x000fc600078e0206 */
[----:B------:R-:W5:Y:S01]  /*0380*/  LDG.E R6, desc[UR14][R6.64] ;  /* 0x0000000e06067981 */ /* 0x000f62000c1e1900 */
[----:B------:R-:W-:-:S03]  /*0390*/  IMAD.WIDE R8, R19, 0x4, R4 ;  /* 0x0000000413087825 */ /* 0x000fc600078e0204 */
[----:B------:R-:W5:Y:S01]  /*03a0*/  LDG.E R4, desc[UR14][R4.64] ;  /* 0x0000000e04047981 */ /* 0x000f62000c1e1900 */
[----:B-1----:R-:W-:-:S03]  /*03b0*/  IMAD.WIDE R10, R19, 0x4, R8 ;  /* 0x00000004130a7825 */ /* 0x002fc600078e0208 */
[----:B------:R-:W5:Y:S04]  /*03c0*/  LDG.E R7, desc[UR14][R2.64+0xc] ;  /* 0x00000c0e02077981 */ /* 0x000f68000c1e1900 */
[----:B------:R-:W5:Y:S01]  /*03d0*/  LDG.E R8, desc[UR14][R8.64] ;  /* 0x0000000e08087981 */ /* 0x000f62000c1e1900 */
[----:B0-----:R-:W-:-:S03]  /*03e0*/  IMAD.WIDE R12, R19, 0x4, R10 ;  /* 0x00000004130c7825 */ /* 0x001fc600078e020a */
[----:B------:R-:W5:Y:S04]  /*03f0*/  LDG.E R28, desc[UR14][R10.64] ;  /* 0x0000000e0a1c7981 */ /* 0x000f68000c1e1900 */
[----:B------:R0:W5:Y:S04]  /*0400*/  LDG.E R5, desc[UR14][R2.64+0x8] ;  /* 0x0000080e02057981 */ /* 0x000168000c1e1900 */
[----:B------:R-:W5:Y:S01]  /*0410*/  LDG.E R12, desc[UR14][R12.64] ;  /* 0x0000000e0c0c7981 */ /* 0x000f62000c1e1900 */
[----:B------:R-:W-:-:S04]  /*0420*/  UIADD3 UR5, UPT, UPT, UR5, 0x8, URZ ;  /* 0x0000000805057890 */ /* 0x000fc8000fffe0ff */
[----:B------:R-:W-:Y:S01]  /*0430*/  UISETP.NE.AND UP0, UPT, UR5, URZ, UPT ;  /* 0x000000ff0500728c */ /* 0x000fe2000bf05270 */
[----:B------:R-:W-:Y:S01]  /*0440*/  LEA R14, R19, R14, 0x3 ;  /* 0x0000000e130e7211 */ /* 0x000fe200078e18ff */
[----:B--2---:R-:W-:-:S04]  /*0450*/  FFMA R18, R17, R18, R20 ;  /* 0x0000001211127223 */ /* 0x004fc80000000014 */
[----:B---3--:R-:W-:-:S04]  /*0460*/  FFMA R18, R21, R22, R18 ;  /* 0x0000001615127223 */ /* 0x008fc80000000012 */
[----:B----4-:R-:W-:-:S04]  /*0470*/  FFMA R23, R23, R24, R18 ;  /* 0x0000001817177223 */ /* 0x010fc80000000012 */
[----:B-----5:R-:W-:-:S04]  /*0480*/  FFMA R23, R6, R25, R23 ;  /* 0x0000001906177223 */ /* 0x020fc80000000017 */
[----:B------:R-:W-:Y:S01]  /*0490*/  FFMA R23, R4, R27, R23 ;  /* 0x0000001b04177223 */ /* 0x000fe20000000017 */
[----:B------:R-:W-:-:S03]  /*04a0*/  IADD3 R4, P0, PT, R2, 0x20, RZ ;  /* 0x0000002002047810 */ /* 0x000fc60007f1e0ff */
[----:B------:R-:W-:Y:S01]  /*04b0*/  FFMA R23, R8, R29, R23 ;  /* 0x0000001d08177223 */ /* 0x000fe20000000017 */
[----:B0-----:R-:W-:-:S03]  /*04c0*/  IADD3.X R3, PT, PT, RZ, R3, RZ, P0, !PT ;  /* 0x00000003ff037210 */ /* 0x001fc600007fe4ff */
[----:B------:R-:W-:-:S04]  /*04d0*/  FFMA R5, R28, R5, R23 ;  /* 0x000000051c057223 */ /* 0x000fc80000000017 */
[----:B------:R-:W-:Y:S01]  /*04e0*/  FFMA R20, R12, R7, R5 ;  /* 0x000000070c147223 */ /* 0x000fe20000000005 */
[----:B------:R-:W-:Y:S06]  /*04f0*/  BRA.U UP0, `(.L_x_4) ;  /* 0xfffffffd005c7547 */ /* 0x000fec000b83ffff */
[----:B------:R-:W-:-:S07]  /*0500*/  MOV R2, UR12 ;  /* 0x0000000c00027c02 */ /* 0x000fce0008000f00 */
.L_x_3:
[----:B------:R-:W-:-:S09]  /*0510*/  UISETP.NE.AND UP0, UPT, UR10, URZ, UPT ;  /* 0x000000ff0a00728c */ /* 0x000fd2000bf05270 */
[----:B------:R-:W-:Y:S05]  /*0520*/  BRA.U !UP0, `(.L_x_5) ;  /* 0x0000000508187547 */ /* 0x000fea000b800000 */
[----:B------:R-:W-:Y:S02]  /*0530*/  UIADD3 UR5, UPT, UPT, UR10, -0x1, URZ ;  /* 0xffffffff0a057890 */ /* 0x000fe4000fffe0ff */
[----:B------:R-:W-:Y:S02]  /*0540*/  UISETP.NE.AND UP1, UPT, UR11, URZ, UPT ;  /* 0x000000ff0b00728c */ /* 0x000fe4000bf25270 */
[----:B------:R-:W-:-:S09]  /*0550*/  UISETP.GE.U32.AND UP0, UPT, UR5, 0x3, UPT ;  /* 0x000000030500788c */ /* 0x000fd2000bf06070 */
[----:B------:R-:W-:Y:S05]  /*0560*/  BRA.U !UP0, `(.L_x_6) ;  /* 0x0000000108747547 */ /* 0x000fea000b800000 */
[----:B------:R-:W1:Y:S01]  /*0570*/  LDC R3, c[0x0][0x398] ;  /* 0x0000e600ff037b82 */ /* 0x000e620000000800 */
[----:B------:R-:W-:Y:S02]  /*0580*/  IADD3 R10, PT, PT, R15, R2, RZ ;  /* 0x000000020f0a7210 */ /* 0x000fe40007ffe0ff */
[----:B------:R-:W-:-:S05]  /*0590*/  IADD3 R19, PT, PT, R2, UR13, RZ ;  /* 0x0000000d02137c10 */ /* 0x000fca000fffe0ff */
[----:B------:R-:W2:Y:S08]  /*05a0*/  LDC.64 R8, c[0x0][0x380] ;  /* 0x0000e000ff087b82 */ /* 0x000eb00000000a00 */
[----:B------:R-:W3:Y:S08]  /*05b0*/  LDC.64 R6, c[0x0][0x388] ;  /* 0x0000e200ff067b82 */ /* 0x000ef00000000a00 */
[----:B------:R-:W4:Y:S01]  /*05c0*/  LDC.64 R4, c[0x0][0x388] ;  /* 0x0000e200ff047b82 */ /* 0x000f220000000a00 */
[----:B-1----:R-:W-:Y:S01]  /*05d0*/  IMAD R11, R10, R3, R16 ;  /* 0x000000030a0b7224 */ /* 0x002fe200078e0210 */
[----:B------:R-:W-:-:S03]  /*05e0*/  IADD3 R10, P0, PT, R2, UR13, RZ ;  /* 0x0000000d020a7c10 */ /* 0x000fc6000ff1e0ff */
[----:B--2---:R-:W-:Y:S01]  /*05f0*/  IMAD.WIDE R8, R11, 0x4, R8 ;  /* 0x000000040b087825 */ /* 0x004fe200078e0208 */
[----:B------:R-:W-:-:S03]  /*0600*/  IADD3.X R11, PT, PT, RZ, RZ, RZ, P0, !PT ;  /* 0x000000ffff0b7210 */ /* 0x000fc600007fe4ff */
[----:B---3--:R-:W-:-:S04]  /*0610*/  IMAD.WIDE.U32 R18, R19, 0x4, R6 ;  /* 0x0000000413127825 */ /* 0x008fc800078e0006 */
[----:B------:R-:W-:Y:S02]  /*0620*/  IMAD.WIDE R6, R3, 0x4, R8 ;  /* 0x0000000403067825 */ /* 0x000fe400078e0208 */
[----:B0-----:R-:W2:Y:S01]  /*0630*/  LDG.E R18, desc[UR14][R18.64] ;  /* 0x0000000e12127981 */ /* 0x001ea2000c1e1900 */
[----:B----4-:R-:W-:-:S03]  /*0640*/  LEA R4, P0, R10, R4, 0x2 ;  /* 0x000000040a047211 */ /* 0x010fc600078010ff */
[----:B------:R-:W2:Y:S01]  /*0650*/  LDG.E R9, desc[UR14][R8.64] ;  /* 0x0000000e08097981 */ /* 0x000ea2000c1e1900 */
[----:B------:R-:W-:Y:S01]  /*0660*/  LEA.HI.X R5, R10, R5, R11, 0x2, P0 ;  /* 0x000000050a057211 */ /* 0x000fe200000f140b */
[C---:B------:R-:W-:Y:S02]  /*0670*/  IMAD.WIDE R10, R3.reuse, 0x4, R6 ;  /* 0x00000004030a7825 */ /* 0x040fe400078e0206 */
[----:B------:R-:W3:Y:S04]  /*0680*/  LDG.E R7, desc[UR14][R6.64] ;  /* 0x0000000e06077981 */ /* 0x000ee8000c1e1900 */
[----:B------:R-:W3:Y:S01]  /*0690*/  LDG.E R14, desc[UR14][R4.64+0x4] ;  /* 0x0000040e040e7981 */ /* 0x000ee2000c1e1900 */
[----:B------:R-:W-:-:S03]  /*06a0*/  IMAD.WIDE R12, R3, 0x4, R10 ;  /* 0x00000004030c7825 */ /* 0x000fc600078e020a */
[----:B------:R-:W4:Y:S04]  /*06b0*/  LDG.E R11, desc[UR14][R10.64] ;  /* 0x0000000e0a0b7981 */ /* 0x000f28000c1e1900 */
[----:B------:R-:W4:Y:S04]  /*06c0*/  LDG.E R3, desc[UR14][R4.64+0x8] ;  /* 0x0000080e04037981 */ /* 0x000f28000c1e1900 */
[----:B------:R-:W5:Y:S04]  /*06d0*/  LDG.E R12, desc[UR14][R12.64] ;  /* 0x0000000e0c0c7981 */ /* 0x000f68000c1e1900 */
[----:B------:R-:W5:Y:S01]  /*06e0*/  LDG.E R17, desc[UR14][R4.64+0xc] ;  /* 0x00000c0e04117981 */ /* 0x000f62000c1e1900 */
[----:B------:R-:W-:Y:S01]  /*06f0*/  IADD3 R2, PT, PT, R2, 0x4, RZ ;  /* 0x0000000402027810 */ /* 0x000fe20007ffe0ff */
[----:B--2---:R-:W-:-:S04]  /*0700*/  FFMA R18, R9, R18, R20 ;  /* 0x0000001209127223 */ /* 0x004fc80000000014 */
[----:B---3--:R-:W-:-:S04]  /*0710*/  FFMA R14, R7, R14, R18 ;  /* 0x0000000e070e7223 */ /* 0x008fc80000000012 */
[----:B----4-:R-:W-:-:S04]  /*0720*/  FFMA R3, R11, R3, R14 ;  /* 0x000000030b037223 */ /* 0x010fc8000000000e */
[----:B-----5:R-:W-:-:S07]  /*0730*/  FFMA R20, R12, R17, R3 ;  /* 0x000000110c147223 */ /* 0x020fce0000000003 */
.L_x_6:
[----:B------:R-:W-:Y:S05]  /*0740*/  BRA.U !UP1, `(.L_x_5) ;  /* 0x0000000109907547 */ /* 0x000fea000b800000 */
[----:B------:R-:W-:Y:S02]  /*0750*/  UISETP.NE.AND UP0, UPT, UR11, 0x1, UPT ;  /* 0x000000010b00788c */ /* 0x000fe4000bf05270 */
[----:B------:R-:W-:-:S07]  /*0760*/  ULOP3.LUT UP1, URZ, UR18, 0x1, URZ, 0xc0, !UPT ;  /* 0x0000000112ff7892 */ /* 0x000fce000f82c0ff */
[----:B------:R-:W-:Y:S05]  /*0770*/  BRA.U !UP0, `(.L_x_7) ;  /* 0x0000000108547547 */ /* 0x000fea000b800000 */
[----:B------:R-:W1:Y:S01]  /*0780*/  LDC R11, c[0x0][0x398] ;  /* 0x0000e600ff0b7b82 */ /* 0x000e620000000800 */
[----:B------:R-:W-:Y:S02]  /*0790*/  IADD3 R3, PT, PT, R15, R2, RZ ;  /* 0x000000020f037210 */ /* 0x000fe40007ffe0ff */
[C---:B------:R-:W-:Y:S02]  /*07a0*/  IADD3 R10, P0, PT, R2.reuse, UR13, RZ ;  /* 0x0000000d020a7c10 */ /* 0x040fe4000ff1e0ff */
[----:B------:R-:W-:-:S03]  /*07b0*/  IADD3 R13, PT, PT, R2, UR13, RZ ;  /* 0x0000000d020d7c10 */ /* 0x000fc6000fffe0ff */
[----:B------:R-:W2:Y:S08]  /*07c0*/  LDC.64 R6, c[0x0][0x380] ;  /* 0x0000e000ff067b82 */ /* 0x000eb00000000a00 */
[----:B------:R-:W3:Y:S08]  /*07d0*/  LDC.64 R4, c[0x0][0x388] ;  /* 0x0000e200ff047b82 */ /* 0x000ef00000000a00 */
[----:B------:R-:W4:Y:S01]  /*07e0*/  LDC.64 R8, c[0x0][0x388] ;  /* 0x0000e200ff087b82 */ /* 0x000f220000000a00 */
[----:B-1----:R-:W-:-:S04]  /*07f0*/  IMAD R3, R3, R11, R16 ;  /* 0x0000000b03037224 */ /* 0x002fc800078e0210 */
[----:B--2---:R-:W-:Y:S01]  /*0800*/  IMAD.WIDE R6, R3, 0x4, R6 ;  /* 0x0000000403067825 */ /* 0x004fe200078e0206 */
[----:B------:R-:W-:Y:S02]  /*0810*/  IADD3.X R3, PT, PT, RZ, RZ, RZ, P0, !PT ;  /* 0x000000ffff037210 */ /* 0x000fe400007fe4ff */
[----:B---3--:R-:W-:-:S04]  /*0820*/  LEA R4, P0, R10, R4, 0x2 ;  /* 0x000000040a047211 */ /* 0x008fc800078010ff */
[----:B------:R-:W-:Y:S01]  /*0830*/  LEA.HI.X R5, R10, R5, R3, 0x2, P0 ;  /* 0x000000050a057211 */ /* 0x000fe200000f1403 */
[----:B----4-:R-:W-:-:S04]  /*0840*/  IMAD.WIDE.U32 R8, R13, 0x4, R8 ;  /* 0x000000040d087825 */ /* 0x010fc800078e0008 */
[----:B0-----:R-:W2:Y:S01]  /*0850*/  LDG.E R4, desc[UR14][R4.64+0x4] ;  /* 0x0000040e04047981 */ /* 0x001ea2000c1e1900 */
[----:B------:R-:W-:-:S03]  /*0860*/  IMAD.WIDE R10, R11, 0x4, R6 ;  /* 0x000000040b0a7825 */ /* 0x000fc600078e0206 */
[----:B------:R-:W3:Y:S04]  /*0870*/  LDG.E R8, desc[UR14][R8.64] ;  /* 0x0000000e08087981 */ /* 0x000ee8000c1e1900 */
[----:B------:R-:W3:Y:S04]  /*0880*/  LDG.E R7, desc[UR14][R6.64] ;  /* 0x0000000e06077981 */ /* 0x000ee8000c1e1900 */
[----:B------:R-:W2:Y:S01]  /*0890*/  LDG.E R11, desc[UR14][R10.64] ;  /* 0x0000000e0a0b7981 */ /* 0x000ea2000c1e1900 */
[----:B------:R-:W-:Y:S01]  /*08a0*/  IADD3 R2, PT, PT, R2, 0x2, RZ ;  /* 0x0000000202027810 */ /* 0x000fe20007ffe0ff */
[----:B---3--:R-:W-:-:S04]  /*08b0*/  FFMA R20, R7, R8, R20 ;  /* 0x0000000807147223 */ /* 0x008fc80000000014 */
[----:B--2---:R-:W-:-:S07]  /*08c0*/  FFMA R20, R11, R4, R20 ;  /* 0x000000040b147223 */ /* 0x004fce0000000014 */
.L_x_7:
[----:B------:R-:W-:Y:S05]  /*08d0*/  BRA.U !UP1, `(.L_x_5) ;  /* 0x00000001092c7547 */ /* 0x000fea000b800000 */
[----:B------:R-:W1:Y:S01]  /*08e0*/  LDC.64 R4, c[0x0][0x388] ;  /* 0x0000e200ff047b82 */ /* 0x000e620000000a00 */
[----:B------:R-:W2:Y:S01]  /*08f0*/  LDCU UR5, c[0x0][0x398] ;  /* 0x00007300ff0577ac */ /* 0x000ea20008000800 */
[----:B------:R-:W-:Y:S02]  /*0900*/  IADD3 R3, PT, PT, R15, R2, RZ ;  /* 0x000000020f037210 */ /* 0x000fe40007ffe0ff */
[----:B------:R-:W-:-:S04]  /*0910*/  IADD3 R9, PT, PT, R2, UR13, RZ ;  /* 0x0000000d02097c10 */ /* 0x000fc8000fffe0ff */
[----:B------:R-:W3:Y:S01]  /*0920*/  LDC.64 R6, c[0x0][0x380] ;  /* 0x0000e000ff067b82 */ /* 0x000ee20000000a00 */
[----:B--2---:R-:W-:Y:S02]  /*0930*/  IMAD R3, R3, UR5, R16 ;  /* 0x0000000503037c24 */ /* 0x004fe4000f8e0210 */
[----:B-1----:R-:W-:-:S06]  /*0940*/  IMAD.WIDE.U32 R4, R9, 0x4, R4 ;  /* 0x0000000409047825 */ /* 0x002fcc00078e0004 */
[----:B0-----:R-:W2:Y:S01]  /*0950*/  LDG.E R4, desc[UR14][R4.64] ;  /* 0x0000000e04047981 */ /* 0x001ea2000c1e1900 */
[----:B---3--:R-:W-:-:S06]  /*0960*/  IMAD.WIDE R2, R3, 0x4, R6 ;  /* 0x0000000403027825 */ /* 0x008fcc00078e0206 */
[----:B------:R-:W2:Y:S02]  /*0970*/  LDG.E R3, desc[UR14][R2.64] ;  /* 0x0000000e02037981 */ /* 0x000ea4000c1e1900 */
[----:B--2---:R-:W-:-:S07]  /*0980*/  FFMA R20, R3, R4, R20 ;  /* 0x0000000403147223 */ /* 0x004fce0000000014 */
.L_x_5:
[----:B------:R-:W-:-:S04]  /*0990*/  UIADD3 UR4, UPT, UPT, UR4, 0x1, URZ ;  /* 0x0000000104047890 */ /* 0x000fc8000fffe0ff */
[----:B------:R-:W-:-:S09]  /*09a0*/  UISETP.NE.AND UP0, UPT, UR4, UR18, UPT ;  /* 0x000000120400728c */ /* 0x000fd2000bf05270 */
[----:B------:R-:W-:Y:S05]  /*09b0*/  BRA.U UP0, `(.L_x_8) ;  /* 0xfffffff500f47547 */ /* 0x000fea000b83ffff */
.L_x_2:
[----:B------:R-:W1:Y:S01]  /*09c0*/  LDC.64 R2, c[0x0][0x390] ;  /* 0x0000e400ff027b82 */ /* 0x000e620000000a00 */
[----:B------:R-:W-:-:S05]  /*09d0*/  IMAD R15, R15, UR9, R15 ;  /* 0x000000090f0f7c24 */ /* 0x000fca000f8e020f */
[----:B------:R-:W-:-:S05]  /*09e0*/  IADD3 R15, PT, PT, R0, R15, RZ ;  /* 0x0000000f000f7210 */ /* 0x000fca0007ffe0ff */
[----:B-1----:R-:W-:-:S05]  /*09f0*/  IMAD.WIDE R2, R15, 0x4, R2 ;  /* 0x000000040f027825 */ /* 0x002fca00078e0202 */
[----:B0-----:R-:W-:Y:S01]  /*0a00*/  STG.E desc[UR14][R2.64], R20 ;  /* 0x0000001402007986 */ /* 0x001fe2000c10190e */
[----:B------:R-:W-:Y:S05]  /*0a10*/  EXIT ;  /* 0x000000000000794d */ /* 0x000fea0003800000 */
.L_x_9:
        /* <DEDUP_REMOVED lines=14> */
.L_x_12:


//--------------------- .nv.shared.reserved.0     --------------------------
	.section	.nv.shared.reserved.0,"aw",@nobits
	.weak		__nv_reservedSMEM_offset_0_alias
	.size		__nv_reservedSMEM_offset_0_alias, 0, 64
	.other		__nv_reservedSMEM_offset_0_alias,@"STO_CUDA_RESERVED_SHARED STV_DEFAULT"
__nv_reservedSMEM_offset_0_alias:
	.zero		0
	.zero		64


//--------------------- .nv.constant0._Z4tanhPfi  --------------------------
	.section	.nv.constant0._Z4tanhPfi,"a",@progbits
	.sectionflags	@""
	.align	4
.nv.constant0._Z4tanhPfi:
	.zero		908


//--------------------- .nv.constant0._Z4reluPfS_i --------------------------
	.section	.nv.constant0._Z4reluPfS_i,"a",@progbits
	.sectionflags	@""
	.align	4
.nv.constant0._Z4reluPfS_i:
	.zero		916


//--------------------- .nv.constant0._Z4convPKfS0_Pfii --------------------------
	.section	.nv.constant0._Z4convPKfS0_Pfii,"a",@progbits
	.sectionflags	@""
	.align	4
.nv.constant0._Z4convPKfS0_Pfii:
	.zero		928


//--------------------- SYMBOLS --------------------------

	.type		.nv.reservedSmem.offset0,@object
	.size		.nv.reservedSmem.offset0,0x4
